//
// Generated by NVIDIA NVVM Compiler
//
// Compiler Build ID: CL-36424714
// Cuda compilation tools, release 13.0, V13.0.88
// Based on NVVM 20.0.0
//

.version 9.0
.target sm_100
.address_size 64

	// .globl	_Z13AddTwoVectorsPfS_S_i

.visible .entry _Z13AddTwoVectorsPfS_S_i(
	.param .u64 .ptr .align 1 _Z13AddTwoVectorsPfS_S_i_param_0,
	.param .u64 .ptr .align 1 _Z13AddTwoVectorsPfS_S_i_param_1,
	.param .u64 .ptr .align 1 _Z13AddTwoVectorsPfS_S_i_param_2,
	.param .u32 _Z13AddTwoVectorsPfS_S_i_param_3
)
{
	.reg .b32 	%r<5>;
	.reg .b32 	%f<4>;
	.reg .b64 	%rd<11>;

	ld.param.u64 	%rd1, [_Z13AddTwoVectorsPfS_S_i_param_0];
	ld.param.u64 	%rd2, [_Z13AddTwoVectorsPfS_S_i_param_1];
	ld.param.u64 	%rd3, [_Z13AddTwoVectorsPfS_S_i_param_2];
	cvta.to.global.u64 	%rd4, %rd3;
	cvta.to.global.u64 	%rd5, %rd2;
	cvta.to.global.u64 	%rd6, %rd1;
	mov.u32 	%r1, %ctaid.x;
	mov.u32 	%r2, %ntid.x;
	mov.u32 	%r3, %tid.x;
	mad.lo.s32 	%r4, %r1, %r2, %r3;
	mul.wide.s32 	%rd7, %r4, 4;
	add.s64 	%rd8, %rd6, %rd7;
	ld.global.f32 	%f1, [%rd8];
	add.s64 	%rd9, %rd5, %rd7;
	ld.global.f32 	%f2, [%rd9];
	add.f32 	%f3, %f1, %f2;
	add.s64 	%rd10, %rd4, %rd7;
	st.global.f32 	[%rd10], %f3;
	ret;

}


// ===== COMPILED SASS (sm_100) =====

	.target	sm_100

	.elftype	@"ET_EXEC"


//--------------------- .note.nv.tkinfo           --------------------------
	.section	.note.nv.tkinfo,"",@"SHT_NOTE"
	.sectionflags	@"SHF_NOTE_NV_TKINFO"
	.tkinfo
        /*0018*/ 	.word	0x00000002
        /*0030*/ 	.string	""
        /*0030*/ 	.string	"ptxas"
        /*0030*/ 	.string	"Cuda compilation tools, release 13.0, V13.0.88"
        /*0030*/ 	.string	"Build cuda_13.0.r13.0/compiler.36424714_0"
        /*0030*/ 	.string	"-arch sm_100 -m 64 "



//--------------------- .note.nv.cuinfo           --------------------------
	.section	.note.nv.cuinfo,"",@"SHT_NOTE"
	.sectionflags	@"SHF_NOTE_NV_CUINFO"
        /*0018*/ 	.short	0x0002
        /*001a*/ 	.short	0x0064
        /*001c*/ 	.short	0x0082
	.zero		2


//--------------------- .nv.info                  --------------------------
	.section	.nv.info,"",@"SHT_CUDA_INFO"
	.align	4


	//----- nvinfo : EIATTR_REGCOUNT
	.align		4
        /*0000*/ 	.byte	0x04, 0x2f
        /*0002*/ 	.short	(.L_1 - .L_0)
	.align		4
.L_0:
        /*0004*/ 	.word	index@(_Z13AddTwoVectorsPfS_S_i)
        /*0008*/ 	.word	0x0000000c


	//----- nvinfo : EIATTR_FRAME_SIZE
	.align		4
.L_1:
        /*000c*/ 	.byte	0x04, 0x11
        /*000e*/ 	.short	(.L_3 - .L_2)
	.align		4
.L_2:
        /*0010*/ 	.word	index@(_Z13AddTwoVectorsPfS_S_i)
        /*0014*/ 	.word	0x00000000


	//----- nvinfo : EIATTR_MIN_STACK_SIZE
	.align		4
.L_3:
        /*0018*/ 	.byte	0x04, 0x12
        /*001a*/ 	.short	(.L_5 - .L_4)
	.align		4
.L_4:
        /*001c*/ 	.word	index@(_Z13AddTwoVectorsPfS_S_i)
        /*0020*/ 	.word	0x00000000
.L_5:


//--------------------- .nv.compat                --------------------------
	.section	.nv.compat,"",@"SHT_CUDA_COMPAT_INFO"
	.align	4
        /*0000*/ 	.byte	0x02, 0x09, 0x00, 0x00, 0x02, 0x02, 0x01, 0x00, 0x02, 0x05, 0x05, 0x00, 0x03, 0x07, 0x01, 0x01
        /*0010*/ 	.byte	0x02, 0x03, 0x00, 0x00, 0x02, 0x06, 0x01, 0x00, 0x04, 0x0b, 0x08, 0x00, 0x09, 0x00, 0x00, 0x00
        /*0020*/ 	.byte	0x00, 0x00, 0x00, 0x00


//--------------------- .nv.info._Z13AddTwoVectorsPfS_S_i --------------------------
	.section	.nv.info._Z13AddTwoVectorsPfS_S_i,"",@"SHT_CUDA_INFO"
	.sectionflags	@""
	.align	4


	//----- nvinfo : EIATTR_CUDA_API_VERSION
	.align		4
        /*0000*/ 	.byte	0x04, 0x37
        /*0002*/ 	.short	(.L_7 - .L_6)
.L_6:
        /*0004*/ 	.word	0x00000082


	//----- nvinfo : EIATTR_KPARAM_INFO
	.align		4
.L_7:
        /*0008*/ 	.byte	0x04, 0x17
        /*000a*/ 	.short	(.L_9 - .L_8)
.L_8:
        /*000c*/ 	.word	0x00000000
        /*0010*/ 	.short	0x0003
        /*0012*/ 	.short	0x0018
        /*0014*/ 	.byte	0x00, 0xf0, 0x11, 0x00


	//----- nvinfo : EIATTR_KPARAM_INFO
	.align		4
.L_9:
        /*0018*/ 	.byte	0x04, 0x17
        /*001a*/ 	.short	(.L_11 - .L_10)
.L_10:
        /*001c*/ 	.word	0x00000000
        /*0020*/ 	.short	0x0002
        /*0022*/ 	.short	0x0010
        /*0024*/ 	.byte	0x00, 0xf5, 0x21, 0x00


	//----- nvinfo : EIATTR_KPARAM_INFO
	.align		4
.L_11:
        /*0028*/ 	.byte	0x04, 0x17
        /*002a*/ 	.short	(.L_13 - .L_12)
.L_12:
        /*002c*/ 	.word	0x00000000
        /*0030*/ 	.short	0x0001
        /*0032*/ 	.short	0x0008
        /*0034*/ 	.byte	0x00, 0xf5, 0x21, 0x00


	//----- nvinfo : EIATTR_KPARAM_INFO
	.align		4
.L_13:
        /*0038*/ 	.byte	0x04, 0x17
        /*003a*/ 	.short	(.L_15 - .L_14)
.L_14:
        /*003c*/ 	.word	0x00000000
        /*0040*/ 	.short	0x0000
        /*0042*/ 	.short	0x0000
        /*0044*/ 	.byte	0x00, 0xf5, 0x21, 0x00


	//----- nvinfo : EIATTR_SPARSE_MMA_MASK
	.align		4
.L_15:
        /*0048*/ 	.byte	0x03, 0x50
        /*004a*/ 	.short	0x0000


	//----- nvinfo : EIATTR_MAXREG_COUNT
	.align		4
        /*004c*/ 	.byte	0x03, 0x1b
        /*004e*/ 	.short	0x00ff


	//----- nvinfo : EIATTR_MERCURY_ISA_VERSION
	.align		4
        /*0050*/ 	.byte	0x03, 0x5f
        /*0052*/ 	.short	0x0101


	//----- nvinfo : EIATTR_VRC_CTA_INIT_COUNT
	.align		4
        /*0054*/ 	.byte	0x02, 0x4a
	.zero		1
	.zero		1


	//----- nvinfo : EIATTR_EXIT_INSTR_OFFSETS
	.align		4
        /*0058*/ 	.byte	0x04, 0x1c
        /*005a*/ 	.short	(.L_17 - .L_16)


	//   ....[0]....
.L_16:
        /*005c*/ 	.word	0x00000100


	//----- nvinfo : EIATTR_CBANK_PARAM_SIZE
	.align		4
.L_17:
        /*0060*/ 	.byte	0x03, 0x19
        /*0062*/ 	.short	0x001c


	//----- nvinfo : EIATTR_PARAM_CBANK
	.align		4
        /*0064*/ 	.byte	0x04, 0x0a
        /*0066*/ 	.short	(.L_19 - .L_18)
	.align		4
.L_18:
        /*0068*/ 	.word	index@(.nv.constant0._Z13AddTwoVectorsPfS_S_i)
        /*006c*/ 	.short	0x0380
        /*006e*/ 	.short	0x001c


	//----- nvinfo : EIATTR_SW_WAR
	.align		4
.L_19:
        /*0070*/ 	.byte	0x04, 0x36
        /*0072*/ 	.short	(.L_21 - .L_20)
.L_20:
        /*0074*/ 	.word	0x00000008
.L_21:


//--------------------- .nv.callgraph             --------------------------
	.section	.nv.callgraph,"",@"SHT_CUDA_CALLGRAPH"
	.align	4
	.sectionentsize	8
	.align		4
        /*0000*/ 	.word	0x00000000
	.align		4
        /*0004*/ 	.word	0xffffffff
	.align		4
        /*0008*/ 	.word	0x00000000
	.align		4
        /*000c*/ 	.word	0xfffffffe
	.align		4
        /*0010*/ 	.word	0x00000000
	.align		4
        /*0014*/ 	.word	0xfffffffd
	.align		4
        /*0018*/ 	.word	0x00000000
	.align		4
        /*001c*/ 	.word	0xfffffffc


//--------------------- .text._Z13AddTwoVectorsPfS_S_i --------------------------
	.section	.text._Z13AddTwoVectorsPfS_S_i,"ax",@progbits
	.align	128
        .global         _Z13AddTwoVectorsPfS_S_i
        .type           _Z13AddTwoVectorsPfS_S_i,@function
        .size           _Z13AddTwoVectorsPfS_S_i,(.L_x_1 - _Z13AddTwoVectorsPfS_S_i)
        .other          _Z13AddTwoVectorsPfS_S_i,@"STO_CUDA_ENTRY STV_DEFAULT"
_Z13AddTwoVectorsPfS_S_i:
.text._Z13AddTwoVectorsPfS_S_i:
[----:B------:R-:W-:Y:S01]  /*0000*/  LDC R1, c[0x0][0x37c] ;  /* 0x0000df00ff017b82 */ /* 0x000fe20000000800 */
[----:B------:R-:W0:Y:S07]  /*0010*/  S2R R0, SR_TID.X ;  /* 0x0000000000007919 */ /* 0x000e2e0000002100 */
[----:B------:R-:W0:Y:S01]  /*0020*/  S2UR UR6, SR_CTAID.X ;  /* 0x00000000000679c3 */ /* 0x000e220000002500 */
[----:B------:R-:W1:Y:S07]  /*0030*/  LDCU.64 UR4, c[0x0][0x358] ;  /* 0x00006b00ff0477ac */ /* 0x000e6e0008000a00 */
[----:B------:R-:W0:Y:S08]  /*0040*/  LDC R9, c[0x0][0x360] ;  /* 0x0000d800ff097b82 */ /* 0x000e300000000800 */
[----:B------:R-:W2:Y:S08]  /*0050*/  LDC.64 R2, c[0x0][0x380] ;  /* 0x0000e000ff027b82 */ /* 0x000eb00000000a00 */
[----:B------:R-:W3:Y:S01]  /*0060*/  LDC.64 R4, c[0x0][0x388] ;  /* 0x0000e200ff047b82 */ /* 0x000ee20000000a00 */
[----:B0-----:R-:W-:-:S07]  /*0070*/  IMAD R9, R9, UR6, R0 ;  /* 0x0000000609097c24 */ /* 0x001fce000f8e0200 */
[----:B------:R-:W0:Y:S01]  /*0080*/  LDC.64 R6, c[0x0][0x390] ;  /* 0x0000e400ff067b82 */ /* 0x000e220000000a00 */
[----:B--2---:R-:W-:-:S06]  /*0090*/  IMAD.WIDE R2, R9, 0x4, R2 ;  /* 0x0000000409027825 */ /* 0x004fcc00078e0202 */
[----:B-1----:R-:W2:Y:S01]  /*00a0*/  LDG.E R2, desc[UR4][R2.64] ;  /* 0x0000000402027981 */ /* 0x002ea2000c1e1900 */
[----:B---3--:R-:W-:-:S06]  /*00b0*/  IMAD.WIDE R4, R9, 0x4, R4 ;  /* 0x0000000409047825 */ /* 0x008fcc00078e0204 */
[----:B------:R-:W2:Y:S01]  /*00c0*/  LDG.E R5, desc[UR4][R4.64] ;  /* 0x0000000404057981 */ /* 0x000ea2000c1e1900 */
[----:B0-----:R-:W-:-:S04]  /*00d0*/  IMAD.WIDE R6, R9, 0x4, R6 ;  /* 0x0000000409067825 */ /* 0x001fc800078e0206 */
[----:B--2---:R-:W-:-:S05]  /*00e0*/  FADD R9, R2, R5 ;  /* 0x0000000502097221 */ /* 0x004fca0000000000 */
[----:B------:R-:W-:Y:S01]  /*00f0*/  STG.E desc[UR4][R6.64], R9 ;  /* 0x0000000906007986 */ /* 0x000fe2000c101904 */
[----:B------:R-:W-:Y:S05]  /*0100*/  EXIT ;  /* 0x000000000000794d */ /* 0x000fea0003800000 */
.L_x_0:
[----:B------:R-:W-:-:S00]  /*0110*/  BRA `(.L_x_0) ;  /* 0xfffffffc00fc7947 */ /* 0x000fc0000383ffff */
[----:B------:R-:W-:-:S00]  /*0120*/  NOP ;  /* 0x0000000000007918 */ /* 0x000fc00000000000 */
        /* <DEDUP_REMOVED lines=13> */
.L_x_1:


//--------------------- .nv.shared.reserved.0     --------------------------
	.section	.nv.shared.reserved.0,"aw",@nobits
	.weak		__nv_reservedSMEM_offset_0_alias
	.size		__nv_reservedSMEM_offset_0_alias, 0, 64
	.other		__nv_reservedSMEM_offset_0_alias,@"STO_CUDA_RESERVED_SHARED STV_DEFAULT"
__nv_reservedSMEM_offset_0_alias:
	.zero		0
	.zero		64


//--------------------- .nv.constant0._Z13AddTwoVectorsPfS_S_i --------------------------
	.section	.nv.constant0._Z13AddTwoVectorsPfS_S_i,"a",@progbits
	.sectionflags	@""
	.align	4
.nv.constant0._Z13AddTwoVectorsPfS_S_i:
	.zero		924


//--------------------- SYMBOLS --------------------------

	.type		.nv.reservedSmem.offset0,@object
	.size		.nv.reservedSmem.offset0,0x4
